//
// Generated by NVIDIA NVVM Compiler
//
// Compiler Build ID: CL-36424714
// Cuda compilation tools, release 13.0, V13.0.88
// Based on NVVM 20.0.0
//

.version 9.0
.target sm_100
.address_size 64

	// .globl	_Z12addKernel_v4PfS_S_

.visible .entry _Z12addKernel_v4PfS_S_(
	.param .u64 .ptr .align 1 _Z12addKernel_v4PfS_S__param_0,
	.param .u64 .ptr .align 1 _Z12addKernel_v4PfS_S__param_1,
	.param .u64 .ptr .align 1 _Z12addKernel_v4PfS_S__param_2
)
{
	.reg .b32 	%r<6>;
	.reg .b32 	%f<13>;
	.reg .b64 	%rd<11>;

	ld.param.u64 	%rd1, [_Z12addKernel_v4PfS_S__param_0];
	ld.param.u64 	%rd2, [_Z12addKernel_v4PfS_S__param_1];
	ld.param.u64 	%rd3, [_Z12addKernel_v4PfS_S__param_2];
	cvta.to.global.u64 	%rd4, %rd3;
	cvta.to.global.u64 	%rd5, %rd2;
	cvta.to.global.u64 	%rd6, %rd1;
	mov.u32 	%r1, %ctaid.x;
	mov.u32 	%r2, %ntid.x;
	mov.u32 	%r3, %tid.x;
	mad.lo.s32 	%r4, %r1, %r2, %r3;
	shl.b32 	%r5, %r4, 2;
	mul.wide.s32 	%rd7, %r5, 4;
	add.s64 	%rd8, %rd6, %rd7;
	ld.global.v4.f32 	{%f1, %f2, %f3, %f4}, [%rd8];
	add.s64 	%rd9, %rd5, %rd7;
	ld.global.v4.f32 	{%f5, %f6, %f7, %f8}, [%rd9];
	add.f32 	%f9, %f1, %f5;
	add.f32 	%f10, %f2, %f6;
	add.f32 	%f11, %f3, %f7;
	add.f32 	%f12, %f4, %f8;
	add.s64 	%rd10, %rd4, %rd7;
	st.global.v4.f32 	[%rd10], {%f9, %f10, %f11, %f12};
	ret;

}


// ===== COMPILED SASS (sm_100) =====

	.target	sm_100

	.elftype	@"ET_EXEC"


//--------------------- .note.nv.tkinfo           --------------------------
	.section	.note.nv.tkinfo,"",@"SHT_NOTE"
	.sectionflags	@"SHF_NOTE_NV_TKINFO"
	.tkinfo
        /*0018*/ 	.word	0x00000002
        /*0030*/ 	.string	""
        /*0030*/ 	.string	"ptxas"
        /*0030*/ 	.string	"Cuda compilation tools, release 13.0, V13.0.88"
        /*0030*/ 	.string	"Build cuda_13.0.r13.0/compiler.36424714_0"
        /*0030*/ 	.string	"-arch sm_100 -m 64 "



//--------------------- .note.nv.cuinfo           --------------------------
	.section	.note.nv.cuinfo,"",@"SHT_NOTE"
	.sectionflags	@"SHF_NOTE_NV_CUINFO"
        /*0018*/ 	.short	0x0002
        /*001a*/ 	.short	0x0064
        /*001c*/ 	.short	0x0082
	.zero		2


//--------------------- .nv.info                  --------------------------
	.section	.nv.info,"",@"SHT_CUDA_INFO"
	.align	4


	//----- nvinfo : EIATTR_REGCOUNT
	.align		4
        /*0000*/ 	.byte	0x04, 0x2f
        /*0002*/ 	.short	(.L_1 - .L_0)
	.align		4
.L_0:
        /*0004*/ 	.word	index@(_Z12addKernel_v4PfS_S_)
        /*0008*/ 	.word	0x00000016


	//----- nvinfo : EIATTR_FRAME_SIZE
	.align		4
.L_1:
        /*000c*/ 	.byte	0x04, 0x11
        /*000e*/ 	.short	(.L_3 - .L_2)
	.align		4
.L_2:
        /*0010*/ 	.word	index@(_Z12addKernel_v4PfS_S_)
        /*0014*/ 	.word	0x00000000


	//----- nvinfo : EIATTR_MIN_STACK_SIZE
	.align		4
.L_3:
        /*0018*/ 	.byte	0x04, 0x12
        /*001a*/ 	.short	(.L_5 - .L_4)
	.align		4
.L_4:
        /*001c*/ 	.word	index@(_Z12addKernel_v4PfS_S_)
        /*0020*/ 	.word	0x00000000
.L_5:


//--------------------- .nv.compat                --------------------------
	.section	.nv.compat,"",@"SHT_CUDA_COMPAT_INFO"
	.align	4
        /*0000*/ 	.byte	0x02, 0x09, 0x00, 0x00, 0x02, 0x02, 0x01, 0x00, 0x02, 0x05, 0x05, 0x00, 0x03, 0x07, 0x01, 0x01
        /*0010*/ 	.byte	0x02, 0x03, 0x00, 0x00, 0x02, 0x06, 0x01, 0x00, 0x04, 0x0b, 0x08, 0x00, 0x09, 0x00, 0x00, 0x00
        /*0020*/ 	.byte	0x00, 0x00, 0x00, 0x00


//--------------------- .nv.info._Z12addKernel_v4PfS_S_ --------------------------
	.section	.nv.info._Z12addKernel_v4PfS_S_,"",@"SHT_CUDA_INFO"
	.sectionflags	@""
	.align	4


	//----- nvinfo : EIATTR_CUDA_API_VERSION
	.align		4
        /*0000*/ 	.byte	0x04, 0x37
        /*0002*/ 	.short	(.L_7 - .L_6)
.L_6:
        /*0004*/ 	.word	0x00000082


	//----- nvinfo : EIATTR_KPARAM_INFO
	.align		4
.L_7:
        /*0008*/ 	.byte	0x04, 0x17
        /*000a*/ 	.short	(.L_9 - .L_8)
.L_8:
        /*000c*/ 	.word	0x00000000
        /*0010*/ 	.short	0x0002
        /*0012*/ 	.short	0x0010
        /*0014*/ 	.byte	0x00, 0xf5, 0x21, 0x00


	//----- nvinfo : EIATTR_KPARAM_INFO
	.align		4
.L_9:
        /*0018*/ 	.byte	0x04, 0x17
        /*001a*/ 	.short	(.L_11 - .L_10)
.L_10:
        /*001c*/ 	.word	0x00000000
        /*0020*/ 	.short	0x0001
        /*0022*/ 	.short	0x0008
        /*0024*/ 	.byte	0x00, 0xf5, 0x21, 0x00


	//----- nvinfo : EIATTR_KPARAM_INFO
	.align		4
.L_11:
        /*0028*/ 	.byte	0x04, 0x17
        /*002a*/ 	.short	(.L_13 - .L_12)
.L_12:
        /*002c*/ 	.word	0x00000000
        /*0030*/ 	.short	0x0000
        /*0032*/ 	.short	0x0000
        /*0034*/ 	.byte	0x00, 0xf5, 0x21, 0x00


	//----- nvinfo : EIATTR_SPARSE_MMA_MASK
	.align		4
.L_13:
        /*0038*/ 	.byte	0x03, 0x50
        /*003a*/ 	.short	0x0000


	//----- nvinfo : EIATTR_MAXREG_COUNT
	.align		4
        /*003c*/ 	.byte	0x03, 0x1b
        /*003e*/ 	.short	0x00ff


	//----- nvinfo : EIATTR_MERCURY_ISA_VERSION
	.align		4
        /*0040*/ 	.byte	0x03, 0x5f
        /*0042*/ 	.short	0x0101


	//----- nvinfo : EIATTR_VRC_CTA_INIT_COUNT
	.align		4
        /*0044*/ 	.byte	0x02, 0x4a
	.zero		1
	.zero		1


	//----- nvinfo : EIATTR_EXIT_INSTR_OFFSETS
	.align		4
        /*0048*/ 	.byte	0x04, 0x1c
        /*004a*/ 	.short	(.L_15 - .L_14)


	//   ....[0]....
.L_14:
        /*004c*/ 	.word	0x00000140


	//----- nvinfo : EIATTR_CBANK_PARAM_SIZE
	.align		4
.L_15:
        /*0050*/ 	.byte	0x03, 0x19
        /*0052*/ 	.short	0x0018


	//----- nvinfo : EIATTR_PARAM_CBANK
	.align		4
        /*0054*/ 	.byte	0x04, 0x0a
        /*0056*/ 	.short	(.L_17 - .L_16)
	.align		4
.L_16:
        /*0058*/ 	.word	index@(.nv.constant0._Z12addKernel_v4PfS_S_)
        /*005c*/ 	.short	0x0380
        /*005e*/ 	.short	0x0018


	//----- nvinfo : EIATTR_SW_WAR
	.align		4
.L_17:
        /*0060*/ 	.byte	0x04, 0x36
        /*0062*/ 	.short	(.L_19 - .L_18)
.L_18:
        /*0064*/ 	.word	0x00000008
.L_19:


//--------------------- .nv.callgraph             --------------------------
	.section	.nv.callgraph,"",@"SHT_CUDA_CALLGRAPH"
	.align	4
	.sectionentsize	8
	.align		4
        /*0000*/ 	.word	0x00000000
	.align		4
        /*0004*/ 	.word	0xffffffff
	.align		4
        /*0008*/ 	.word	0x00000000
	.align		4
        /*000c*/ 	.word	0xfffffffe
	.align		4
        /*0010*/ 	.word	0x00000000
	.align		4
        /*0014*/ 	.word	0xfffffffd
	.align		4
        /*0018*/ 	.word	0x00000000
	.align		4
        /*001c*/ 	.word	0xfffffffc


//--------------------- .text._Z12addKernel_v4PfS_S_ --------------------------
	.section	.text._Z12addKernel_v4PfS_S_,"ax",@progbits
	.align	128
        .global         _Z12addKernel_v4PfS_S_
        .type           _Z12addKernel_v4PfS_S_,@function
        .size           _Z12addKernel_v4PfS_S_,(.L_x_1 - _Z12addKernel_v4PfS_S_)
        .other          _Z12addKernel_v4PfS_S_,@"STO_CUDA_ENTRY STV_DEFAULT"
_Z12addKernel_v4PfS_S_:
.text._Z12addKernel_v4PfS_S_:
[----:B------:R-:W-:Y:S01]  /*0000*/  LDC R1, c[0x0][0x37c] ;  /* 0x0000df00ff017b82 */ /* 0x000fe20000000800 */
[----:B------:R-:W0:Y:S07]  /*0010*/  S2R R7, SR_TID.X ;  /* 0x0000000000077919 */ /* 0x000e2e0000002100 */
[----:B------:R-:W0:Y:S01]  /*0020*/  S2UR UR6, SR_CTAID.X ;  /* 0x00000000000679c3 */ /* 0x000e220000002500 */
[----:B------:R-:W1:Y:S07]  /*0030*/  LDCU.64 UR4, c[0x0][0x358] ;  /* 0x00006b00ff0477ac */ /* 0x000e6e0008000a00 */
[----:B------:R-:W0:Y:S08]  /*0040*/  LDC R0, c[0x0][0x360] ;  /* 0x0000d800ff007b82 */ /* 0x000e300000000800 */
[----:B------:R-:W2:Y:S08]  /*0050*/  LDC.64 R2, c[0x0][0x380] ;  /* 0x0000e000ff027b82 */ /* 0x000eb00000000a00 */
[----:B------:R-:W3:Y:S01]  /*0060*/  LDC.64 R4, c[0x0][0x388] ;  /* 0x0000e200ff047b82 */ /* 0x000ee20000000a00 */
[----:B0-----:R-:W-:-:S07]  /*0070*/  IMAD R0, R0, UR6, R7 ;  /* 0x0000000600007c24 */ /* 0x001fce000f8e0207 */
[----:B------:R-:W0:Y:S01]  /*0080*/  LDC.64 R6, c[0x0][0x390] ;  /* 0x0000e400ff067b82 */ /* 0x000e220000000a00 */
[----:B------:R-:W-:-:S05]  /*0090*/  SHF.L.U32 R9, R0, 0x2, RZ ;  /* 0x0000000200097819 */ /* 0x000fca00000006ff */
[----:B--2---:R-:W-:-:S05]  /*00a0*/  IMAD.WIDE R2, R9, 0x4, R2 ;  /* 0x0000000409027825 */ /* 0x004fca00078e0202 */
[----:B-1----:R-:W2:Y:S01]  /*00b0*/  LDG.E.128 R12, desc[UR4][R2.64] ;  /* 0x00000004020c7981 */ /* 0x002ea2000c1e1d00 */
[----:B---3--:R-:W-:-:S05]  /*00c0*/  IMAD.WIDE R4, R9, 0x4, R4 ;  /* 0x0000000409047825 */ /* 0x008fca00078e0204 */
[----:B------:R-:W2:Y:S01]  /*00d0*/  LDG.E.128 R16, desc[UR4][R4.64] ;  /* 0x0000000404107981 */ /* 0x000ea2000c1e1d00 */
[----:B0-----:R-:W-:-:S04]  /*00e0*/  IMAD.WIDE R6, R9, 0x4, R6 ;  /* 0x0000000409067825 */ /* 0x001fc800078e0206 */
[----:B--2---:R-:W-:Y:S01]  /*00f0*/  FADD R12, R12, R16 ;  /* 0x000000100c0c7221 */ /* 0x004fe20000000000 */
[----:B------:R-:W-:Y:S01]  /*0100*/  FADD R13, R13, R17 ;  /* 0x000000110d0d7221 */ /* 0x000fe20000000000 */
[----:B------:R-:W-:Y:S01]  /*0110*/  FADD R14, R14, R18 ;  /* 0x000000120e0e7221 */ /* 0x000fe20000000000 */
[----:B------:R-:W-:-:S05]  /*0120*/  FADD R15, R15, R19 ;  /* 0x000000130f0f7221 */ /* 0x000fca0000000000 */
[----:B------:R-:W-:Y:S01]  /*0130*/  STG.E.128 desc[UR4][R6.64], R12 ;  /* 0x0000000c06007986 */ /* 0x000fe2000c101d04 */
[----:B------:R-:W-:Y:S05]  /*0140*/  EXIT ;  /* 0x000000000000794d */ /* 0x000fea0003800000 */
.L_x_0:
[----:B------:R-:W-:-:S00]  /*0150*/  BRA `(.L_x_0) ;  /* 0xfffffffc00fc7947 */ /* 0x000fc0000383ffff */
[----:B------:R-:W-:-:S00]  /*0160*/  NOP ;  /* 0x0000000000007918 */ /* 0x000fc00000000000 */
        /* <DEDUP_REMOVED lines=9> */
.L_x_1:


//--------------------- .nv.shared.reserved.0     --------------------------
	.section	.nv.shared.reserved.0,"aw",@nobits
	.weak		__nv_reservedSMEM_offset_0_alias
	.size		__nv_reservedSMEM_offset_0_alias, 0, 64
	.other		__nv_reservedSMEM_offset_0_alias,@"STO_CUDA_RESERVED_SHARED STV_DEFAULT"
__nv_reservedSMEM_offset_0_alias:
	.zero		0
	.zero		64


//--------------------- .nv.constant0._Z12addKernel_v4PfS_S_ --------------------------
	.section	.nv.constant0._Z12addKernel_v4PfS_S_,"a",@progbits
	.sectionflags	@""
	.align	4
.nv.constant0._Z12addKernel_v4PfS_S_:
	.zero		920


//--------------------- SYMBOLS --------------------------

	.type		.nv.reservedSmem.offset0,@object
	.size		.nv.reservedSmem.offset0,0x4
